	.headerflags	@"EF_CUDA_TEXMODE_UNIFIED EF_CUDA_64BIT_ADDRESS EF_CUDA_ACCELERATORS EF_CUDA_SM90 EF_CUDA_VIRTUAL_SM(EF_CUDA_SM90)"
	.elftype	@"ET_EXEC"


//--------------------- .nv.info                  --------------------------
	.section	.nv.info,"",@"SHT_CUDA_INFO"
	.align	4


	//----- nvinfo : EIATTR_REGCOUNT
	.align		4
        /*0000*/ 	.byte	0x04, 0x2f
        /*0002*/ 	.short	(.L_1 - .L_0)
	.align		4
.L_0:
        /*0004*/ 	.word	index@(triton_poi_fused_add_convolution_5)
        /*0008*/ 	.word	0x0000000e


	//----- nvinfo : EIATTR_MIN_STACK_SIZE
	.align		4
.L_1:
        /*000c*/ 	.byte	0x04, 0x12
        /*000e*/ 	.short	(.L_3 - .L_2)
	.align		4
.L_2:
        /*0010*/ 	.word	index@(triton_poi_fused_add_convolution_5)
        /*0014*/ 	.word	0x00000000


	//----- nvinfo : EIATTR_FRAME_SIZE
	.align		4
.L_3:
        /*0018*/ 	.byte	0x04, 0x11
        /*001a*/ 	.short	(.L_5 - .L_4)
	.align		4
.L_4:
        /*001c*/ 	.word	index@(triton_poi_fused_add_convolution_5)
        /*0020*/ 	.word	0x00000000


	//----- nvinfo : EIATTR_MIN_STACK_SIZE
	.align		4
.L_5:
        /*0024*/ 	.byte	0x04, 0x12
        /*0026*/ 	.short	(.L_7 - .L_6)
	.align		4
.L_6:
        /*0028*/ 	.word	index@(triton_poi_fused_add_convolution_5)
        /*002c*/ 	.word	0x00000000
.L_7:


//--------------------- .nv.info.triton_poi_fused_add_convolution_5 --------------------------
	.section	.nv.info.triton_poi_fused_add_convolution_5,"",@"SHT_CUDA_INFO"
	.sectionflags	@""
	.align	4


	//----- nvinfo : EIATTR_CUDA_API_VERSION
	.align		4
        /*0000*/ 	.byte	0x04, 0x37
        /*0002*/ 	.short	(.L_9 - .L_8)
.L_8:
        /*0004*/ 	.word	0x0000007c


	//----- nvinfo : EIATTR_KPARAM_INFO
	.align		4
.L_9:
        /*0008*/ 	.byte	0x04, 0x17
        /*000a*/ 	.short	(.L_11 - .L_10)
.L_10:
        /*000c*/ 	.word	0x00000000
        /*0010*/ 	.short	0x0003
        /*0012*/ 	.short	0x0018
        /*0014*/ 	.byte	0x00, 0xf0, 0x11, 0x00


	//----- nvinfo : EIATTR_KPARAM_INFO
	.align		4
.L_11:
        /*0018*/ 	.byte	0x04, 0x17
        /*001a*/ 	.short	(.L_13 - .L_12)
.L_12:
        /*001c*/ 	.word	0x00000000
        /*0020*/ 	.short	0x0002
        /*0022*/ 	.short	0x0010
        /*0024*/ 	.byte	0x00, 0xf4, 0x21, 0x00


	//----- nvinfo : EIATTR_KPARAM_INFO
	.align		4
.L_13:
        /*0028*/ 	.byte	0x04, 0x17
        /*002a*/ 	.short	(.L_15 - .L_14)
.L_14:
        /*002c*/ 	.word	0x00000000
        /*0030*/ 	.short	0x0001
        /*0032*/ 	.short	0x0008
        /*0034*/ 	.byte	0x00, 0xf4, 0x21, 0x00


	//----- nvinfo : EIATTR_KPARAM_INFO
	.align		4
.L_15:
        /*0038*/ 	.byte	0x04, 0x17
        /*003a*/ 	.short	(.L_17 - .L_16)
.L_16:
        /*003c*/ 	.word	0x00000000
        /*0040*/ 	.short	0x0000
        /*0042*/ 	.short	0x0000
        /*0044*/ 	.byte	0x00, 0xf4, 0x21, 0x00


	//----- nvinfo : EIATTR_SPARSE_MMA_MASK
	.align		4
.L_17:
        /*0048*/ 	.byte	0x03, 0x50
        /*004a*/ 	.short	0x0000


	//----- nvinfo : EIATTR_MAXREG_COUNT
	.align		4
        /*004c*/ 	.byte	0x03, 0x1b
        /*004e*/ 	.short	0x00ff


	//----- nvinfo : EIATTR_EXIT_INSTR_OFFSETS
	.align		4
        /*0050*/ 	.byte	0x04, 0x1c
        /*0052*/ 	.short	(.L_19 - .L_18)


	//   ....[0]....
.L_18:
        /*0054*/ 	.word	0x000001c0


	//----- nvinfo : EIATTR_REQNTID
	.align		4
.L_19:
        /*0058*/ 	.byte	0x04, 0x10
        /*005a*/ 	.short	(.L_21 - .L_20)
.L_20:
        /*005c*/ 	.word	0x00000100
        /*0060*/ 	.word	0x00000001
        /*0064*/ 	.word	0x00000001


	//----- nvinfo : EIATTR_CBANK_PARAM_SIZE
	.align		4
.L_21:
        /*0068*/ 	.byte	0x03, 0x19
        /*006a*/ 	.short	0x001c


	//----- nvinfo : EIATTR_PARAM_CBANK
	.align		4
        /*006c*/ 	.byte	0x04, 0x0a
        /*006e*/ 	.short	(.L_23 - .L_22)
	.align		4
.L_22:
        /*0070*/ 	.word	index@(.nv.constant0.triton_poi_fused_add_convolution_5)
        /*0074*/ 	.short	0x0210
        /*0076*/ 	.short	0x001c


	//----- nvinfo : EIATTR_SW_WAR
	.align		4
.L_23:
        /*0078*/ 	.byte	0x04, 0x36
        /*007a*/ 	.short	(.L_25 - .L_24)
.L_24:
        /*007c*/ 	.word	0x00000008
.L_25:


//--------------------- .nv.callgraph             --------------------------
	.section	.nv.callgraph,"",@"SHT_CUDA_CALLGRAPH"
	.align	4
	.sectionentsize	8
	.align		4
        /*0000*/ 	.word	0x00000000
	.align		4
        /*0004*/ 	.word	0xffffffff
	.align		4
        /*0008*/ 	.word	0x00000000
	.align		4
        /*000c*/ 	.word	0xfffffffe
	.align		4
        /*0010*/ 	.word	0x00000000
	.align		4
        /*0014*/ 	.word	0xfffffffd
	.align		4
        /*0018*/ 	.word	0x00000000
	.align		4
        /*001c*/ 	.word	0xfffffffc


//--------------------- .text.triton_poi_fused_add_convolution_5 --------------------------
	.section	.text.triton_poi_fused_add_convolution_5,"ax",@progbits
	.align	128
        .global         triton_poi_fused_add_convolution_5
        .type           triton_poi_fused_add_convolution_5,@function
        .size           triton_poi_fused_add_convolution_5,(.L_x_1 - triton_poi_fused_add_convolution_5)
        .other          triton_poi_fused_add_convolution_5,@"STO_CUDA_ENTRY STV_DEFAULT"
triton_poi_fused_add_convolution_5:
.text.triton_poi_fused_add_convolution_5:
[----:B------:R-:W-:Y:S01]  /*0000*/  LDC R1, c[0x0][0x28] ;  /* 0x00000a00ff017b82 */ /* 0x000fe20000000800 */
[----:B------:R-:W1:Y:S07]  /*0010*/  S2R R0, SR_TID.X ;  /* 0x0000000000007919 */ /* 0x000e6e0000002100 */
[----:B------:R-:W2:Y:S01]  /*0020*/  LDC.64 R4, c[0x0][0x218] ;  /* 0x00008600ff047b82 */ /* 0x000ea20000000a00 */
[----:B------:R-:W-:Y:S01]  /*0030*/  ULDC.64 UR4, c[0x0][0x208] ;  /* 0x0000820000047ab9 */ /* 0x000fe20000000a00 */
[----:B------:R-:W3:Y:S06]  /*0040*/  S2R R9, SR_CTAID.X ;  /* 0x0000000000097919 */ /* 0x000eec0000002500 */
[----:B------:R-:W4:Y:S08]  /*0050*/  LDC.64 R2, c[0x0][0x210] ;  /* 0x00008400ff027b82 */ /* 0x000f300000000a00 */
[----:B------:R-:W5:Y:S01]  /*0060*/  LDC.64 R6, c[0x0][0x220] ;  /* 0x00008800ff067b82 */ /* 0x000f620000000a00 */
[----:B-1----:R-:W-:-:S02]  /*0070*/  SHF.L.U32 R0, R0, 0x1, RZ ;  /* 0x0000000100007819 */ /* 0x002fc400000006ff */
[----:B---3--:R-:W-:Y:S02]  /*0080*/  SHF.R.S32.HI R8, RZ, 0x16, R9 ;  /* 0x00000016ff087819 */ /* 0x008fe40000011409 */
[----:B------:R-:W-:Y:S02]  /*0090*/  LOP3.LUT R0, R0, 0x1fe, RZ, 0xc0, !PT ;  /* 0x000001fe00007812 */ /* 0x000fe400078ec0ff */
[----:B------:R-:W-:Y:S02]  /*00a0*/  SGXT R8, R8, 0x1 ;  /* 0x000000010808781a */ /* 0x000fe40000000200 */
[----:B------:R-:W-:-:S04]  /*00b0*/  LEA R9, R9, R0, 0x9 ;  /* 0x0000000009097211 */ /* 0x000fc800078e48ff */
[----:B------:R-:W-:Y:S01]  /*00c0*/  LEA.HI R8, R8, R9, RZ, 0xc ;  /* 0x0000000908087211 */ /* 0x000fe200078f60ff */
[----:B----4-:R-:W-:-:S03]  /*00d0*/  IMAD.WIDE R2, R9, 0x4, R2 ;  /* 0x0000000409027825 */ /* 0x010fc600078e0202 */
[----:B------:R-:W-:Y:S01]  /*00e0*/  SHF.R.S32.HI R8, RZ, 0xc, R8 ;  /* 0x0000000cff087819 */ /* 0x000fe20000011408 */
[----:B-----5:R-:W-:-:S03]  /*00f0*/  IMAD.WIDE R6, R9, 0x4, R6 ;  /* 0x0000000409067825 */ /* 0x020fc600078e0206 */
[----:B------:R-:W-:-:S03]  /*0100*/  LEA.HI R0, R8, R8, RZ, 0x6 ;  /* 0x0000000808007211 */ /* 0x000fc600078f30ff */
[----:B------:R-:W3:Y:S01]  /*0110*/  LDG.E.64 R6, desc[UR4][R6.64] ;  /* 0x0000000406067981 */ /* 0x000ee2000c1e1b00 */
[----:B------:R-:W-:-:S04]  /*0120*/  LOP3.LUT R11, R0, 0xffffffc0, RZ, 0xc0, !PT ;  /* 0xffffffc0000b7812 */ /* 0x000fc800078ec0ff */
[----:B------:R-:W-:Y:S02]  /*0130*/  IADD3 R11, R8, -R11, RZ ;  /* 0x8000000b080b7210 */ /* 0x000fe40007ffe0ff */
[----:B------:R-:W4:Y:S03]  /*0140*/  LDG.E.64 R8, desc[UR4][R2.64] ;  /* 0x0000000402087981 */ /* 0x000f26000c1e1b00 */
[----:B--2---:R-:W-:-:S06]  /*0150*/  IMAD.WIDE R4, R11, 0x4, R4 ;  /* 0x000000040b047825 */ /* 0x004fcc00078e0204 */
[----:B------:R-:W4:Y:S02]  /*0160*/  LDG.E.EL R4, desc[UR4][R4.64] ;  /* 0x0000000404047981 */ /* 0x000f24000c2e1900 */
[--C-:B----4-:R-:W-:Y:S01]  /*0170*/  FADD R11, R8, R4.reuse ;  /* 0x00000004080b7221 */ /* 0x110fe20000000000 */
[----:B------:R-:W-:-:S03]  /*0180*/  FADD R0, R9, R4 ;  /* 0x0000000409007221 */ /* 0x000fc60000000000 */
[----:B---3--:R-:W-:Y:S01]  /*0190*/  FADD R8, R6, R11 ;  /* 0x0000000b06087221 */ /* 0x008fe20000000000 */
[----:B------:R-:W-:-:S05]  /*01a0*/  FADD R9, R7, R0 ;  /* 0x0000000007097221 */ /* 0x000fca0000000000 */
[----:B------:R-:W-:Y:S01]  /*01b0*/  STG.E.64 desc[UR4][R2.64], R8 ;  /* 0x0000000802007986 */ /* 0x000fe2000c101b04 */
[----:B------:R-:W-:Y:S05]  /*01c0*/  EXIT ;  /* 0x000000000000794d */ /* 0x000fea0003800000 */
.L_x_0:
[----:B------:R-:W-:-:S00]  /*01d0*/  BRA `(.L_x_0) ;  /* 0xfffffffc00fc7947 */ /* 0x000fc0000383ffff */
[----:B------:R-:W-:-:S00]  /*01e0*/  NOP ;  /* 0x0000000000007918 */ /* 0x000fc00000000000 */
        /* <DEDUP_REMOVED lines=9> */
.L_x_1:


//--------------------- .nv.constant0.triton_poi_fused_add_convolution_5 --------------------------
	.section	.nv.constant0.triton_poi_fused_add_convolution_5,"a",@progbits
	.sectionflags	@""
	.align	4
.nv.constant0.triton_poi_fused_add_convolution_5:
	.zero		556
